//
// Generated by NVIDIA NVVM Compiler
//
// Compiler Build ID: CL-36424714
// Cuda compilation tools, release 13.0, V13.0.88
// Based on NVVM 20.0.0
//

.version 9.0
.target sm_100
.address_size 64

	// .globl	_Z10reduce_gpuPdS_

.visible .entry _Z10reduce_gpuPdS_(
	.param .u64 .ptr .align 1 _Z10reduce_gpuPdS__param_0,
	.param .u64 .ptr .align 1 _Z10reduce_gpuPdS__param_1
)
{
	.reg .pred 	%p<4>;
	.reg .b32 	%r<9>;
	.reg .b64 	%rd<13>;
	.reg .b64 	%fd<5>;

	ld.param.u64 	%rd4, [_Z10reduce_gpuPdS__param_0];
	ld.param.u64 	%rd5, [_Z10reduce_gpuPdS__param_1];
	cvta.to.global.u64 	%rd6, %rd5;
	cvta.to.global.u64 	%rd7, %rd4;
	mov.u32 	%r1, %tid.x;
	mov.u32 	%r8, %ntid.x;
	mov.u32 	%r5, %ctaid.x;
	mul.lo.s32 	%r6, %r5, %r8;
	shl.b32 	%r7, %r6, 1;
	mul.wide.u32 	%rd8, %r7, 8;
	add.s64 	%rd1, %rd7, %rd8;
	mul.wide.u32 	%rd9, %r5, 8;
	add.s64 	%rd2, %rd6, %rd9;
	mul.wide.u32 	%rd10, %r1, 8;
	add.s64 	%rd3, %rd1, %rd10;
$L__BB0_1:
	setp.ge.u32 	%p1, %r1, %r8;
	@%p1 bra 	$L__BB0_3;
	mul.wide.s32 	%rd11, %r8, 8;
	add.s64 	%rd12, %rd3, %rd11;
	ld.global.f64 	%fd1, [%rd12];
	ld.global.f64 	%fd2, [%rd3];
	add.f64 	%fd3, %fd1, %fd2;
	st.global.f64 	[%rd3], %fd3;
$L__BB0_3:
	bar.sync 	0;
	shr.u32 	%r4, %r8, 1;
	setp.gt.u32 	%p2, %r8, 1;
	mov.u32 	%r8, %r4;
	@%p2 bra 	$L__BB0_1;
	setp.ne.s32 	%p3, %r1, 0;
	@%p3 bra 	$L__BB0_6;
	ld.global.f64 	%fd4, [%rd1];
	st.global.f64 	[%rd2], %fd4;
$L__BB0_6:
	ret;

}


// ===== COMPILED SASS (sm_100) =====

	.target	sm_100

	.elftype	@"ET_EXEC"


//--------------------- .note.nv.tkinfo           --------------------------
	.section	.note.nv.tkinfo,"",@"SHT_NOTE"
	.sectionflags	@"SHF_NOTE_NV_TKINFO"
	.tkinfo
        /*0018*/ 	.word	0x00000002
        /*0030*/ 	.string	""
        /*0030*/ 	.string	"ptxas"
        /*0030*/ 	.string	"Cuda compilation tools, release 13.0, V13.0.88"
        /*0030*/ 	.string	"Build cuda_13.0.r13.0/compiler.36424714_0"
        /*0030*/ 	.string	"-arch sm_100 -m 64 "



//--------------------- .note.nv.cuinfo           --------------------------
	.section	.note.nv.cuinfo,"",@"SHT_NOTE"
	.sectionflags	@"SHF_NOTE_NV_CUINFO"
        /*0018*/ 	.short	0x0002
        /*001a*/ 	.short	0x0064
        /*001c*/ 	.short	0x0082
	.zero		2


//--------------------- .nv.info                  --------------------------
	.section	.nv.info,"",@"SHT_CUDA_INFO"
	.align	4


	//----- nvinfo : EIATTR_REGCOUNT
	.align		4
        /*0000*/ 	.byte	0x04, 0x2f
        /*0002*/ 	.short	(.L_1 - .L_0)
	.align		4
.L_0:
        /*0004*/ 	.word	index@(_Z10reduce_gpuPdS_)
        /*0008*/ 	.word	0x00000010


	//----- nvinfo : EIATTR_FRAME_SIZE
	.align		4
.L_1:
        /*000c*/ 	.byte	0x04, 0x11
        /*000e*/ 	.short	(.L_3 - .L_2)
	.align		4
.L_2:
        /*0010*/ 	.word	index@(_Z10reduce_gpuPdS_)
        /*0014*/ 	.word	0x00000000


	//----- nvinfo : EIATTR_MIN_STACK_SIZE
	.align		4
.L_3:
        /*0018*/ 	.byte	0x04, 0x12
        /*001a*/ 	.short	(.L_5 - .L_4)
	.align		4
.L_4:
        /*001c*/ 	.word	index@(_Z10reduce_gpuPdS_)
        /*0020*/ 	.word	0x00000000
.L_5:


//--------------------- .nv.compat                --------------------------
	.section	.nv.compat,"",@"SHT_CUDA_COMPAT_INFO"
	.align	4
        /*0000*/ 	.byte	0x02, 0x09, 0x00, 0x00, 0x02, 0x02, 0x01, 0x00, 0x02, 0x05, 0x05, 0x00, 0x03, 0x07, 0x01, 0x01
        /*0010*/ 	.byte	0x02, 0x03, 0x00, 0x00, 0x02, 0x06, 0x01, 0x00, 0x04, 0x0b, 0x08, 0x00, 0x01, 0x00, 0x00, 0x00
        /*0020*/ 	.byte	0x00, 0x00, 0x00, 0x00


//--------------------- .nv.info._Z10reduce_gpuPdS_ --------------------------
	.section	.nv.info._Z10reduce_gpuPdS_,"",@"SHT_CUDA_INFO"
	.sectionflags	@""
	.align	4


	//----- nvinfo : EIATTR_CUDA_API_VERSION
	.align		4
        /*0000*/ 	.byte	0x04, 0x37
        /*0002*/ 	.short	(.L_7 - .L_6)
.L_6:
        /*0004*/ 	.word	0x00000082


	//----- nvinfo : EIATTR_KPARAM_INFO
	.align		4
.L_7:
        /*0008*/ 	.byte	0x04, 0x17
        /*000a*/ 	.short	(.L_9 - .L_8)
.L_8:
        /*000c*/ 	.word	0x00000000
        /*0010*/ 	.short	0x0001
        /*0012*/ 	.short	0x0008
        /*0014*/ 	.byte	0x00, 0xf5, 0x21, 0x00


	//----- nvinfo : EIATTR_KPARAM_INFO
	.align		4
.L_9:
        /*0018*/ 	.byte	0x04, 0x17
        /*001a*/ 	.short	(.L_11 - .L_10)
.L_10:
        /*001c*/ 	.word	0x00000000
        /*0020*/ 	.short	0x0000
        /*0022*/ 	.short	0x0000
        /*0024*/ 	.byte	0x00, 0xf5, 0x21, 0x00


	//----- nvinfo : EIATTR_SPARSE_MMA_MASK
	.align		4
.L_11:
        /*0028*/ 	.byte	0x03, 0x50
        /*002a*/ 	.short	0x0000


	//----- nvinfo : EIATTR_MAXREG_COUNT
	.align		4
        /*002c*/ 	.byte	0x03, 0x1b
        /*002e*/ 	.short	0x00ff


	//----- nvinfo : EIATTR_NUM_BARRIERS
	.align		4
        /*0030*/ 	.byte	0x02, 0x4c
        /*0032*/ 	.byte	0x01
	.zero		1


	//----- nvinfo : EIATTR_MERCURY_ISA_VERSION
	.align		4
        /*0034*/ 	.byte	0x03, 0x5f
        /*0036*/ 	.short	0x0101


	//----- nvinfo : EIATTR_VRC_CTA_INIT_COUNT
	.align		4
        /*0038*/ 	.byte	0x02, 0x4a
	.zero		1
	.zero		1


	//----- nvinfo : EIATTR_EXIT_INSTR_OFFSETS
	.align		4
        /*003c*/ 	.byte	0x04, 0x1c
        /*003e*/ 	.short	(.L_13 - .L_12)


	//   ....[0]....
.L_12:
        /*0040*/ 	.word	0x000001b0


	//   ....[1]....
        /*0044*/ 	.word	0x000001e0


	//----- nvinfo : EIATTR_CRS_STACK_SIZE
	.align		4
.L_13:
        /*0048*/ 	.byte	0x04, 0x1e
        /*004a*/ 	.short	(.L_15 - .L_14)
.L_14:
        /*004c*/ 	.word	0x00000000


	//----- nvinfo : EIATTR_CBANK_PARAM_SIZE
	.align		4
.L_15:
        /*0050*/ 	.byte	0x03, 0x19
        /*0052*/ 	.short	0x0010


	//----- nvinfo : EIATTR_PARAM_CBANK
	.align		4
        /*0054*/ 	.byte	0x04, 0x0a
        /*0056*/ 	.short	(.L_17 - .L_16)
	.align		4
.L_16:
        /*0058*/ 	.word	index@(.nv.constant0._Z10reduce_gpuPdS_)
        /*005c*/ 	.short	0x0380
        /*005e*/ 	.short	0x0010


	//----- nvinfo : EIATTR_SW_WAR
	.align		4
.L_17:
        /*0060*/ 	.byte	0x04, 0x36
        /*0062*/ 	.short	(.L_19 - .L_18)
.L_18:
        /*0064*/ 	.word	0x00000008
.L_19:


//--------------------- .nv.callgraph             --------------------------
	.section	.nv.callgraph,"",@"SHT_CUDA_CALLGRAPH"
	.align	4
	.sectionentsize	8
	.align		4
        /*0000*/ 	.word	0x00000000
	.align		4
        /*0004*/ 	.word	0xffffffff
	.align		4
        /*0008*/ 	.word	0x00000000
	.align		4
        /*000c*/ 	.word	0xfffffffe
	.align		4
        /*0010*/ 	.word	0x00000000
	.align		4
        /*0014*/ 	.word	0xfffffffd
	.align		4
        /*0018*/ 	.word	0x00000000
	.align		4
        /*001c*/ 	.word	0xfffffffc


//--------------------- .text._Z10reduce_gpuPdS_  --------------------------
	.section	.text._Z10reduce_gpuPdS_,"ax",@progbits
	.align	128
        .global         _Z10reduce_gpuPdS_
        .type           _Z10reduce_gpuPdS_,@function
        .size           _Z10reduce_gpuPdS_,(.L_x_4 - _Z10reduce_gpuPdS_)
        .other          _Z10reduce_gpuPdS_,@"STO_CUDA_ENTRY STV_DEFAULT"
_Z10reduce_gpuPdS_:
.text._Z10reduce_gpuPdS_:
[----:B------:R-:W-:Y:S01]  /*0000*/  LDC R1, c[0x0][0x37c] ;  /* 0x0000df00ff017b82 */ /* 0x000fe20000000800 */
[----:B------:R-:W0:Y:S01]  /*0010*/  S2R R9, SR_CTAID.X ;  /* 0x0000000000097919 */ /* 0x000e220000002500 */
[----:B------:R-:W1:Y:S06]  /*0020*/  LDCU UR6, c[0x0][0x360] ;  /* 0x00006c00ff0677ac */ /* 0x000e6c0008000800 */
[----:B------:R-:W2:Y:S01]  /*0030*/  LDC.64 R2, c[0x0][0x380] ;  /* 0x0000e000ff027b82 */ /* 0x000ea20000000a00 */
[----:B------:R-:W3:Y:S01]  /*0040*/  S2R R12, SR_TID.X ;  /* 0x00000000000c7919 */ /* 0x000ee20000002100 */
[----:B------:R-:W4:Y:S06]  /*0050*/  LDCU.64 UR4, c[0x0][0x358] ;  /* 0x00006b00ff0477ac */ /* 0x000f2c0008000a00 */
[----:B------:R-:W5:Y:S01]  /*0060*/  LDC.64 R4, c[0x0][0x388] ;  /* 0x0000e200ff047b82 */ /* 0x000f620000000a00 */
[----:B-1----:R-:W-:Y:S01]  /*0070*/  MOV R13, UR6 ;  /* 0x00000006000d7c02 */ /* 0x002fe20008000f00 */
[----:B0-----:R-:W-:-:S02]  /*0080*/  IMAD R0, R9, UR6, RZ ;  /* 0x0000000609007c24 */ /* 0x001fc4000f8e02ff */
[----:B-----5:R-:W-:-:S03]  /*0090*/  IMAD.WIDE.U32 R4, R9, 0x8, R4 ;  /* 0x0000000809047825 */ /* 0x020fc600078e0004 */
[----:B------:R-:W-:-:S05]  /*00a0*/  SHF.L.U32 R7, R0, 0x1, RZ ;  /* 0x0000000100077819 */ /* 0x000fca00000006ff */
[----:B--2---:R-:W-:-:S04]  /*00b0*/  IMAD.WIDE.U32 R2, R7, 0x8, R2 ;  /* 0x0000000807027825 */ /* 0x004fc800078e0002 */
[----:B---34-:R-:W-:-:S07]  /*00c0*/  IMAD.WIDE.U32 R6, R12, 0x8, R2 ;  /* 0x000000080c067825 */ /* 0x018fce00078e0002 */
.L_x_2:
[----:B------:R-:W-:Y:S01]  /*00d0*/  ISETP.GE.U32.AND P0, PT, R12, R13, PT ;  /* 0x0000000d0c00720c */ /* 0x000fe20003f06070 */
[----:B------:R-:W-:-:S12]  /*00e0*/  BSSY.RECONVERGENT B0, `(.L_x_0) ;  /* 0x0000007000007945 */ /* 0x000fd80003800200 */
[----:B0-----:R-:W-:Y:S05]  /*00f0*/  @P0 BRA `(.L_x_1) ;  /* 0x0000000000140947 */ /* 0x001fea0003800000 */
[----:B------:R-:W-:Y:S01]  /*0100*/  IMAD.WIDE R8, R13, 0x8, R6 ;  /* 0x000000080d087825 */ /* 0x000fe200078e0206 */
[----:B------:R-:W2:Y:S05]  /*0110*/  LDG.E.64 R10, desc[UR4][R6.64] ;  /* 0x00000004060a7981 */ /* 0x000eaa000c1e1b00 */
[----:B------:R-:W2:Y:S02]  /*0120*/  LDG.E.64 R8, desc[UR4][R8.64] ;  /* 0x0000000408087981 */ /* 0x000ea4000c1e1b00 */
[----:B--2---:R-:W-:-:S07]  /*0130*/  DADD R10, R8, R10 ;  /* 0x00000000080a7229 */ /* 0x004fce000000000a */
[----:B------:R0:W-:Y:S04]  /*0140*/  STG.E.64 desc[UR4][R6.64], R10 ;  /* 0x0000000a06007986 */ /* 0x0001e8000c101b04 */
.L_x_1:
[----:B------:R-:W-:Y:S05]  /*0150*/  BSYNC.RECONVERGENT B0 ;  /* 0x0000000000007941 */ /* 0x000fea0003800200 */
.L_x_0:
[----:B------:R-:W-:Y:S01]  /*0160*/  BAR.SYNC.DEFER_BLOCKING 0x0 ;  /* 0x0000000000007b1d */ /* 0x000fe20000010000 */
[----:B------:R-:W-:Y:S02]  /*0170*/  ISETP.GT.U32.AND P0, PT, R13, 0x1, PT ;  /* 0x000000010d00780c */ /* 0x000fe40003f04070 */
[----:B------:R-:W-:-:S11]  /*0180*/  SHF.R.U32.HI R13, RZ, 0x1, R13 ;  /* 0x00000001ff0d7819 */ /* 0x000fd6000001160d */
[----:B------:R-:W-:Y:S05]  /*0190*/  @P0 BRA `(.L_x_2) ;  /* 0xfffffffc00cc0947 */ /* 0x000fea000383ffff */
[----:B------:R-:W-:-:S13]  /*01a0*/  ISETP.NE.AND P0, PT, R12, RZ, PT ;  /* 0x000000ff0c00720c */ /* 0x000fda0003f05270 */
[----:B------:R-:W-:Y:S05]  /*01b0*/  @P0 EXIT ;  /* 0x000000000000094d */ /* 0x000fea0003800000 */
[----:B------:R-:W2:Y:S04]  /*01c0*/  LDG.E.64 R2, desc[UR4][R2.64] ;  /* 0x0000000402027981 */ /* 0x000ea8000c1e1b00 */
[----:B--2---:R-:W-:Y:S01]  /*01d0*/  STG.E.64 desc[UR4][R4.64], R2 ;  /* 0x0000000204007986 */ /* 0x004fe2000c101b04 */
[----:B------:R-:W-:Y:S05]  /*01e0*/  EXIT ;  /* 0x000000000000794d */ /* 0x000fea0003800000 */
.L_x_3:
[----:B------:R-:W-:-:S00]  /*01f0*/  BRA `(.L_x_3) ;  /* 0xfffffffc00fc7947 */ /* 0x000fc0000383ffff */
[----:B------:R-:W-:-:S00]  /*0200*/  NOP ;  /* 0x0000000000007918 */ /* 0x000fc00000000000 */
[----:B------:R-:W-:-:S00]  /*0210*/  NOP ;  /* 0x0000000000007918 */ /* 0x000fc00000000000 */
[----:B------:R-:W-:-:S00]  /*0220*/  NOP ;  /* 0x0000000000007918 */ /* 0x000fc00000000000 */
[----:B------:R-:W-:-:S00]  /*0230*/  NOP ;  /* 0x0000000000007918 */ /* 0x000fc00000000000 */
[----:B------:R-:W-:-:S00]  /*0240*/  NOP ;  /* 0x0000000000007918 */ /* 0x000fc00000000000 */
[----:B------:R-:W-:-:S00]  /*0250*/  NOP ;  /* 0x0000000000007918 */ /* 0x000fc00000000000 */
[----:B------:R-:W-:-:S00]  /*0260*/  NOP ;  /* 0x0000000000007918 */ /* 0x000fc00000000000 */
[----:B------:R-:W-:-:S00]  /*0270*/  NOP ;  /* 0x0000000000007918 */ /* 0x000fc00000000000 */
.L_x_4:


//--------------------- .nv.shared.reserved.0     --------------------------
	.section	.nv.shared.reserved.0,"aw",@nobits
	.weak		__nv_reservedSMEM_offset_0_alias
	.size		__nv_reservedSMEM_offset_0_alias, 0, 64
	.other		__nv_reservedSMEM_offset_0_alias,@"STO_CUDA_RESERVED_SHARED STV_DEFAULT"
__nv_reservedSMEM_offset_0_alias:
	.zero		0
	.zero		64


//--------------------- .nv.constant0._Z10reduce_gpuPdS_ --------------------------
	.section	.nv.constant0._Z10reduce_gpuPdS_,"a",@progbits
	.sectionflags	@""
	.align	4
.nv.constant0._Z10reduce_gpuPdS_:
	.zero		912


//--------------------- SYMBOLS --------------------------

	.type		.nv.reservedSmem.offset0,@object
	.size		.nv.reservedSmem.offset0,0x4
